	.headerflags	@"EF_CUDA_TEXMODE_UNIFIED EF_CUDA_64BIT_ADDRESS EF_CUDA_ACCELERATORS EF_CUDA_SM90 EF_CUDA_VIRTUAL_SM(EF_CUDA_SM90)"
	.elftype	@"ET_EXEC"


//--------------------- .nv.info                  --------------------------
	.section	.nv.info,"",@"SHT_CUDA_INFO"
	.align	4


	//----- nvinfo : EIATTR_REGCOUNT
	.align		4
        /*0000*/ 	.byte	0x04, 0x2f
        /*0002*/ 	.short	(.L_3 - .L_2)
	.align		4
.L_2:
        /*0004*/ 	.word	index@(triton_poi_fused__native_batch_norm_legit_no_training_relu_2)
        /*0008*/ 	.word	0x00000020


	//----- nvinfo : EIATTR_MIN_STACK_SIZE
	.align		4
.L_3:
        /*000c*/ 	.byte	0x04, 0x12
        /*000e*/ 	.short	(.L_5 - .L_4)
	.align		4
.L_4:
        /*0010*/ 	.word	index@(triton_poi_fused__native_batch_norm_legit_no_training_relu_2)
        /*0014*/ 	.word	0x00000000


	//----- nvinfo : EIATTR_FRAME_SIZE
	.align		4
.L_5:
        /*0018*/ 	.byte	0x04, 0x11
        /*001a*/ 	.short	(.L_7 - .L_6)
	.align		4
.L_6:
        /*001c*/ 	.word	index@(triton_poi_fused__native_batch_norm_legit_no_training_relu_2)
        /*0020*/ 	.word	0x00000000


	//----- nvinfo : EIATTR_MIN_STACK_SIZE
	.align		4
.L_7:
        /*0024*/ 	.byte	0x04, 0x12
        /*0026*/ 	.short	(.L_9 - .L_8)
	.align		4
.L_8:
        /*0028*/ 	.word	index@(triton_poi_fused__native_batch_norm_legit_no_training_relu_2)
        /*002c*/ 	.word	0x00000000
.L_9:


//--------------------- .nv.info.triton_poi_fused__native_batch_norm_legit_no_training_relu_2 --------------------------
	.section	.nv.info.triton_poi_fused__native_batch_norm_legit_no_training_relu_2,"",@"SHT_CUDA_INFO"
	.sectionflags	@""
	.align	4


	//----- nvinfo : EIATTR_CUDA_API_VERSION
	.align		4
        /*0000*/ 	.byte	0x04, 0x37
        /*0002*/ 	.short	(.L_11 - .L_10)
.L_10:
        /*0004*/ 	.word	0x0000007c


	//----- nvinfo : EIATTR_KPARAM_INFO
	.align		4
.L_11:
        /*0008*/ 	.byte	0x04, 0x17
        /*000a*/ 	.short	(.L_13 - .L_12)
.L_12:
        /*000c*/ 	.word	0x00000000
        /*0010*/ 	.short	0x0006
        /*0012*/ 	.short	0x0030
        /*0014*/ 	.byte	0x00, 0xf0, 0x11, 0x00


	//----- nvinfo : EIATTR_KPARAM_INFO
	.align		4
.L_13:
        /*0018*/ 	.byte	0x04, 0x17
        /*001a*/ 	.short	(.L_15 - .L_14)
.L_14:
        /*001c*/ 	.word	0x00000000
        /*0020*/ 	.short	0x0005
        /*0022*/ 	.short	0x0028
        /*0024*/ 	.byte	0x00, 0xf4, 0x21, 0x00


	//----- nvinfo : EIATTR_KPARAM_INFO
	.align		4
.L_15:
        /*0028*/ 	.byte	0x04, 0x17
        /*002a*/ 	.short	(.L_17 - .L_16)
.L_16:
        /*002c*/ 	.word	0x00000000
        /*0030*/ 	.short	0x0004
        /*0032*/ 	.short	0x0020
        /*0034*/ 	.byte	0x00, 0xf4, 0x21, 0x00


	//----- nvinfo : EIATTR_KPARAM_INFO
	.align		4
.L_17:
        /*0038*/ 	.byte	0x04, 0x17
        /*003a*/ 	.short	(.L_19 - .L_18)
.L_18:
        /*003c*/ 	.word	0x00000000
        /*0040*/ 	.short	0x0003
        /*0042*/ 	.short	0x0018
        /*0044*/ 	.byte	0x00, 0xf4, 0x21, 0x00


	//----- nvinfo : EIATTR_KPARAM_INFO
	.align		4
.L_19:
        /*0048*/ 	.byte	0x04, 0x17
        /*004a*/ 	.short	(.L_21 - .L_20)
.L_20:
        /*004c*/ 	.word	0x00000000
        /*0050*/ 	.short	0x0002
        /*0052*/ 	.short	0x0010
        /*0054*/ 	.byte	0x00, 0xf4, 0x21, 0x00


	//----- nvinfo : EIATTR_KPARAM_INFO
	.align		4
.L_21:
        /*0058*/ 	.byte	0x04, 0x17
        /*005a*/ 	.short	(.L_23 - .L_22)
.L_22:
        /*005c*/ 	.word	0x00000000
        /*0060*/ 	.short	0x0001
        /*0062*/ 	.short	0x0008
        /*0064*/ 	.byte	0x00, 0xf4, 0x21, 0x00


	//----- nvinfo : EIATTR_KPARAM_INFO
	.align		4
.L_23:
        /*0068*/ 	.byte	0x04, 0x17
        /*006a*/ 	.short	(.L_25 - .L_24)
.L_24:
        /*006c*/ 	.word	0x00000000
        /*0070*/ 	.short	0x0000
        /*0072*/ 	.short	0x0000
        /*0074*/ 	.byte	0x00, 0xf4, 0x21, 0x00


	//----- nvinfo : EIATTR_SPARSE_MMA_MASK
	.align		4
.L_25:
        /*0078*/ 	.byte	0x03, 0x50
        /*007a*/ 	.short	0x0000


	//----- nvinfo : EIATTR_MAXREG_COUNT
	.align		4
        /*007c*/ 	.byte	0x03, 0x1b
        /*007e*/ 	.short	0x00ff


	//----- nvinfo : EIATTR_EXIT_INSTR_OFFSETS
	.align		4
        /*0080*/ 	.byte	0x04, 0x1c
        /*0082*/ 	.short	(.L_27 - .L_26)


	//   ....[0]....
.L_26:
        /*0084*/ 	.word	0x000006c0


	//----- nvinfo : EIATTR_REQNTID
	.align		4
.L_27:
        /*0088*/ 	.byte	0x04, 0x10
        /*008a*/ 	.short	(.L_29 - .L_28)
.L_28:
        /*008c*/ 	.word	0x00000080
        /*0090*/ 	.word	0x00000001
        /*0094*/ 	.word	0x00000001


	//----- nvinfo : EIATTR_CBANK_PARAM_SIZE
	.align		4
.L_29:
        /*0098*/ 	.byte	0x03, 0x19
        /*009a*/ 	.short	0x0034


	//----- nvinfo : EIATTR_PARAM_CBANK
	.align		4
        /*009c*/ 	.byte	0x04, 0x0a
        /*009e*/ 	.short	(.L_31 - .L_30)
	.align		4
.L_30:
        /*00a0*/ 	.word	index@(.nv.constant0.triton_poi_fused__native_batch_norm_legit_no_training_relu_2)
        /*00a4*/ 	.short	0x0210
        /*00a6*/ 	.short	0x0034


	//----- nvinfo : EIATTR_SW_WAR
	.align		4
.L_31:
        /*00a8*/ 	.byte	0x04, 0x36
        /*00aa*/ 	.short	(.L_33 - .L_32)
.L_32:
        /*00ac*/ 	.word	0x00000008
.L_33:


//--------------------- .nv.callgraph             --------------------------
	.section	.nv.callgraph,"",@"SHT_CUDA_CALLGRAPH"
	.align	4
	.sectionentsize	8
	.align		4
        /*0000*/ 	.word	0x00000000
	.align		4
        /*0004*/ 	.word	0xffffffff
	.align		4
        /*0008*/ 	.word	0x00000000
	.align		4
        /*000c*/ 	.word	0xfffffffe
	.align		4
        /*0010*/ 	.word	0x00000000
	.align		4
        /*0014*/ 	.word	0xfffffffd
	.align		4
        /*0018*/ 	.word	0x00000000
	.align		4
        /*001c*/ 	.word	0xfffffffc


//--------------------- .nv.constant4             --------------------------
	.section	.nv.constant4,"a",@progbits
	.align	8
	.align		8
.nv.constant4:
        /*0000*/ 	.dword	_$_str
	.align		8
        /*0008*/ 	.dword	_$_str_$_2


//--------------------- .text.triton_poi_fused__native_batch_norm_legit_no_training_relu_2 --------------------------
	.section	.text.triton_poi_fused__native_batch_norm_legit_no_training_relu_2,"ax",@progbits
	.align	128
        .global         triton_poi_fused__native_batch_norm_legit_no_training_relu_2
        .type           triton_poi_fused__native_batch_norm_legit_no_training_relu_2,@function
        .size           triton_poi_fused__native_batch_norm_legit_no_training_relu_2,(.L_x_1 - triton_poi_fused__native_batch_norm_legit_no_training_relu_2)
        .other          triton_poi_fused__native_batch_norm_legit_no_training_relu_2,@"STO_CUDA_ENTRY STV_DEFAULT"
triton_poi_fused__native_batch_norm_legit_no_training_relu_2:
.text.triton_poi_fused__native_batch_norm_legit_no_training_relu_2:
[----:B------:R-:W-:Y:S01]  /*0000*/  LDC R1, c[0x0][0x28] ;  /* 0x00000a00ff017b82 */ /* 0x000fe20000000800 */
[----:B------:R-:W1:Y:S01]  /*0010*/  S2R R0, SR_TID.X ;  /* 0x0000000000007919 */ /* 0x000e620000002100 */
[----:B------:R-:W-:-:S06]  /*0020*/  ULDC.64 UR4, c[0x0][0x208] ;  /* 0x0000820000047ab9 */ /* 0x000fcc0000000a00 */
[----:B------:R-:W2:Y:S01]  /*0030*/  LDC.64 R16, c[0x0][0x218] ;  /* 0x00008600ff107b82 */ /* 0x000ea20000000a00 */
[----:B------:R-:W3:Y:S07]  /*0040*/  S2R R3, SR_CTAID.X ;  /* 0x0000000000037919 */ /* 0x000eee0000002500 */
[----:B------:R-:W4:Y:S08]  /*0050*/  LDC.64 R14, c[0x0][0x210] ;  /* 0x00008400ff0e7b82 */ /* 0x000f300000000a00 */
[----:B------:R-:W5:Y:S01]  /*0060*/  LDC.64 R12, c[0x0][0x230] ;  /* 0x00008c00ff0c7b82 */ /* 0x000f620000000a00 */
[----:B-1----:R-:W-:-:S02]  /*0070*/  SHF.L.U32 R0, R0, 0x2, RZ ;  /* 0x0000000200007819 */ /* 0x002fc400000006ff */
[----:B---3--:R-:W-:Y:S02]  /*0080*/  SHF.R.S32.HI R5, RZ, 0x15, R3 ;  /* 0x00000015ff057819 */ /* 0x008fe40000011403 */
[----:B------:R-:W-:Y:S02]  /*0090*/  LOP3.LUT R0, R0, 0x1fc, RZ, 0xc0, !PT ;  /* 0x000001fc00007812 */ /* 0x000fe400078ec0ff */
[----:B------:R-:W-:Y:S02]  /*00a0*/  SGXT R5, R5, 0x1 ;  /* 0x000000010505781a */ /* 0x000fe40000000200 */
[----:B------:R-:W-:Y:S02]  /*00b0*/  LEA R18, R3, R0, 0xa ;  /* 0x0000000003127211 */ /* 0x000fe400078e50ff */
[----:B------:R-:W1:Y:S02]  /*00c0*/  LDC.64 R2, c[0x0][0x220] ;  /* 0x00008800ff027b82 */ /* 0x000e640000000a00 */
[----:B------:R-:W-:-:S04]  /*00d0*/  LEA.HI R5, R5, R18, RZ, 0x8 ;  /* 0x0000001205057211 */ /* 0x000fc800078f40ff */
[----:B------:R-:W-:Y:S02]  /*00e0*/  SHF.R.S32.HI R23, RZ, 0x8, R5 ;  /* 0x00000008ff177819 */ /* 0x000fe40000011405 */
[----:B------:R-:W-:Y:S02]  /*00f0*/  IADD3 R5, R5, 0x200, RZ ;  /* 0x0000020005057810 */ /* 0x000fe40007ffe0ff */
[----:B------:R-:W-:Y:S02]  /*0100*/  LEA.HI R0, R23, R23, RZ, 0x7 ;  /* 0x0000001717007211 */ /* 0x000fe400078f38ff */
[----:B------:R-:W-:Y:S02]  /*0110*/  SHF.R.S32.HI R5, RZ, 0x8, R5 ;  /* 0x00000008ff057819 */ /* 0x000fe40000011405 */
[----:B------:R-:W-:Y:S02]  /*0120*/  LOP3.LUT R0, R0, 0xffffff80, RZ, 0xc0, !PT ;  /* 0xffffff8000007812 */ /* 0x000fe400078ec0ff */
[----:B------:R-:W-:-:S02]  /*0130*/  LEA.HI R4, R5, R5, RZ, 0x7 ;  /* 0x0000000505047211 */ /* 0x000fc400078f38ff */
[----:B------:R-:W-:Y:S02]  /*0140*/  IADD3 R23, R23, -R0, RZ ;  /* 0x8000000017177210 */ /* 0x000fe40007ffe0ff */
[----:B------:R-:W-:-:S04]  /*0150*/  LOP3.LUT R4, R4, 0xffffff80, RZ, 0xc0, !PT ;  /* 0xffffff8004047812 */ /* 0x000fc800078ec0ff */
[----:B------:R-:W-:Y:S01]  /*0160*/  IADD3 R19, R5, -R4, RZ ;  /* 0x8000000405137210 */ /* 0x000fe20007ffe0ff */
[----:B-1----:R-:W-:-:S04]  /*0170*/  IMAD.WIDE R8, R23, 0x4, R2 ;  /* 0x0000000417087825 */ /* 0x002fc800078e0202 */
[----:B------:R-:W-:Y:S01]  /*0180*/  IMAD.WIDE R10, R19, 0x4, R2 ;  /* 0x00000004130a7825 */ /* 0x000fe200078e0202 */
[----:B------:R-:W3:Y:S01]  /*0190*/  LDG.E.EL R20, desc[UR4][R8.64] ;  /* 0x0000000408147981 */ /* 0x000ee2000c2e1900 */
[----:B------:R-:W1:Y:S03]  /*01a0*/  LDC.64 R2, c[0x0][0x228] ;  /* 0x00008a00ff027b82 */ /* 0x000e660000000a00 */
[----:B------:R-:W3:Y:S01]  /*01b0*/  LDG.E.EL R21, desc[UR4][R10.64] ;  /* 0x000000040a157981 */ /* 0x000ee2000c2e1900 */
[----:B--2---:R-:W-:-:S04]  /*01c0*/  IMAD.WIDE R26, R23, 0x4, R16 ;  /* 0x00000004171a7825 */ /* 0x004fc800078e0210 */
[----:B----4-:R-:W-:Y:S01]  /*01d0*/  IMAD.WIDE R14, R18, 0x4, R14 ;  /* 0x00000004120e7825 */ /* 0x010fe200078e020e */
[----:B------:R-:W2:Y:S04]  /*01e0*/  LDG.E.EL R0, desc[UR4][R26.64] ;  /* 0x000000041a007981 */ /* 0x000ea8000c2e1900 */
[----:B------:R-:W2:Y:S01]  /*01f0*/  LDG.E.128 R4, desc[UR4][R14.64] ;  /* 0x000000040e047981 */ /* 0x000ea2000c1e1d00 */
[----:B------:R-:W-:-:S03]  /*0200*/  IMAD.WIDE R16, R19, 0x4, R16 ;  /* 0x0000000413107825 */ /* 0x000fc600078e0210 */
[----:B------:R-:W4:Y:S04]  /*0210*/  LDG.E.128 R8, desc[UR4][R14.64+0x800] ;  /* 0x000800040e087981 */ /* 0x000f28000c1e1d00 */
[----:B------:R-:W4:Y:S01]  /*0220*/  LDG.E.EL R16, desc[UR4][R16.64] ;  /* 0x0000000410107981 */ /* 0x000f22000c2e1900 */
[----:B01----:R-:W-:-:S04]  /*0230*/  IMAD.WIDE R24, R23, 0x4, R2 ;  /* 0x0000000417187825 */ /* 0x003fc800078e0202 */
[----:B-----5:R-:W-:Y:S02]  /*0240*/  IMAD.WIDE R22, R23, 0x4, R12 ;  /* 0x0000000417167825 */ /* 0x020fe400078e020c */
[----:B------:R-:W5:Y:S04]  /*0250*/  LDG.E.EL R24, desc[UR4][R24.64] ;  /* 0x0000000418187981 */ /* 0x000f68000c2e1900 */
[----:B------:R-:W5:Y:S01]  /*0260*/  LDG.E.EL R23, desc[UR4][R22.64] ;  /* 0x0000000416177981 */ /* 0x000f62000c2e1900 */
[----:B------:R-:W-:-:S04]  /*0270*/  IMAD.WIDE R2, R19, 0x4, R2 ;  /* 0x0000000413027825 */ /* 0x000fc800078e0202 */
[----:B------:R-:W-:Y:S02]  /*0280*/  IMAD.WIDE R28, R19, 0x4, R12 ;  /* 0x00000004131c7825 */ /* 0x000fe400078e020c */
[----:B------:R0:W4:Y:S04]  /*0290*/  LDG.E.EL R12, desc[UR4][R2.64] ;  /* 0x00000004020c7981 */ /* 0x000128000c2e1900 */
[----:B------:R-:W4:Y:S01]  /*02a0*/  LDG.E.EL R13, desc[UR4][R28.64] ;  /* 0x000000041c0d7981 */ /* 0x000f22000c2e1900 */
[----:B0-----:R-:W-:Y:S01]  /*02b0*/  HFMA2.MMA R3, -RZ, RZ, 1.625, 0 ;  /* 0x3e800000ff037435 */ /* 0x001fe200000001ff */
[----:B---3--:R-:W-:-:S04]  /*02c0*/  FADD R20, R20, 9.9999997473787516356e-06 ;  /* 0x3727c5ac14147421 */ /* 0x008fc80000000000 */
[----:B------:R-:W0:Y:S01]  /*02d0*/  MUFU.SQRT R19, R20 ;  /* 0x0000001400137308 */ /* 0x000e220000002000 */
[----:B------:R-:W-:-:S07]  /*02e0*/  FADD R21, R21, 9.9999997473787516356e-06 ;  /* 0x3727c5ac15157421 */ /* 0x000fce0000000000 */
[----:B------:R-:W1:Y:S01]  /*02f0*/  MUFU.SQRT R25, R21 ;  /* 0x0000001500197308 */ /* 0x000e620000002000 */
[C---:B0-----:R-:W-:Y:S02]  /*0300*/  FSETP.GT.AND P0, PT, R19.reuse, 8.50705917302346158658e+37, PT ;  /* 0x7e8000001300780b */ /* 0x041fe40003f04000 */
[----:B------:R-:W-:Y:S02]  /*0310*/  FSETP.GEU.AND P2, PT, R19, 1.175494350822287508e-38, PT ;  /* 0x008000001300780b */ /* 0x000fe40003f4e000 */
[C---:B-1----:R-:W-:Y:S02]  /*0320*/  FSETP.GT.AND P1, PT, R25.reuse, 8.50705917302346158658e+37, PT ;  /* 0x7e8000001900780b */ /* 0x042fe40003f24000 */
[----:B------:R-:W-:-:S07]  /*0330*/  FSETP.GEU.AND P3, PT, R25, 1.175494350822287508e-38, PT ;  /* 0x008000001900780b */ /* 0x000fce0003f6e000 */
[----:B------:R-:W-:-:S04]  /*0340*/  @P0 FMUL R19, R19, 0.25 ;  /* 0x3e80000013130820 */ /* 0x000fc80000400000 */
[----:B------:R-:W-:Y:S01]  /*0350*/  @!P2 FMUL R19, R19, 16777216 ;  /* 0x4b8000001313a820 */ /* 0x000fe20000400000 */
[----:B------:R-:W-:-:S05]  /*0360*/  @P1 FMUL R25, R25, 0.25 ;  /* 0x3e80000019191820 */ /* 0x000fca0000400000 */
[----:B------:R-:W0:Y:S01]  /*0370*/  MUFU.RCP R19, R19 ;  /* 0x0000001300137308 */ /* 0x000e220000001000 */
[----:B------:R-:W-:Y:S01]  /*0380*/  @!P3 FMUL R25, R25, 16777216 ;  /* 0x4b8000001919b820 */ /* 0x000fe20000400000 */
[----:B------:R-:W-:-:S06]  /*0390*/  FSEL R2, R3, 1, P0 ;  /* 0x3f80000003027808 */ /* 0x000fcc0000000000 */
[----:B------:R-:W1:Y:S01]  /*03a0*/  MUFU.RCP R14, R25 ;  /* 0x00000019000e7308 */ /* 0x000e620000001000 */
[----:B------:R-:W-:Y:S01]  /*03b0*/  FSEL R3, R3, 1, P1 ;  /* 0x3f80000003037808 */ /* 0x000fe20000800000 */
[----:B------:R-:W-:Y:S01]  /*03c0*/  @!P2 FMUL R2, R2, 16777216 ;  /* 0x4b8000000202a820 */ /* 0x000fe20000400000 */
[----:B--2---:R-:W-:-:S03]  /*03d0*/  FADD R4, R4, -R0 ;  /* 0x8000000004047221 */ /* 0x004fc60000000000 */
[----:B------:R-:W-:Y:S01]  /*03e0*/  @!P3 FMUL R3, R3, 16777216 ;  /* 0x4b8000000303b820 */ /* 0x000fe20000400000 */
[----:B0-----:R-:W-:Y:S01]  /*03f0*/  FMUL R15, R19, R2 ;  /* 0x00000002130f7220 */ /* 0x001fe20000400000 */
[--C-:B------:R-:W-:Y:S01]  /*0400*/  FADD R20, R5, -R0.reuse ;  /* 0x8000000005147221 */ /* 0x100fe20000000000 */
[--C-:B------:R-:W-:Y:S01]  /*0410*/  FADD R6, R6, -R0.reuse ;  /* 0x8000000006067221 */ /* 0x100fe20000000000 */
[----:B------:R-:W-:Y:S01]  /*0420*/  FADD R0, R7, -R0 ;  /* 0x8000000007007221 */ /* 0x000fe20000000000 */
[C---:B------:R-:W-:Y:S01]  /*0430*/  FMUL R5, R15.reuse, R4 ;  /* 0x000000040f057220 */ /* 0x040fe20000400000 */
[C---:B------:R-:W-:Y:S01]  /*0440*/  FMUL R4, R15.reuse, R20 ;  /* 0x000000140f047220 */ /* 0x040fe20000400000 */
[----:B-1----:R-:W-:Y:S02]  /*0450*/  FMUL R14, R14, R3 ;  /* 0x000000030e0e7220 */ /* 0x002fe40000400000 */
[----:B------:R-:W0:Y:S01]  /*0460*/  LDC.64 R2, c[0x0][0x238] ;  /* 0x00008e00ff027b82 */ /* 0x000e220000000a00 */
[C---:B------:R-:W-:Y:S01]  /*0470*/  FMUL R20, R15.reuse, R6 ;  /* 0x000000060f147220 */ /* 0x040fe20000400000 */
[----:B------:R-:W-:Y:S01]  /*0480*/  FMUL R6, R15, R0 ;  /* 0x000000000f067220 */ /* 0x000fe20000400000 */
[--C-:B----4-:R-:W-:Y:S01]  /*0490*/  FADD R7, R8, -R16.reuse ;  /* 0x8000001008077221 */ /* 0x110fe20000000000 */
[--C-:B------:R-:W-:Y:S01]  /*04a0*/  FADD R9, R9, -R16.reuse ;  /* 0x8000001009097221 */ /* 0x100fe20000000000 */
[--C-:B------:R-:W-:Y:S01]  /*04b0*/  FADD R15, R10, -R16.reuse ;  /* 0x800000100a0f7221 */ /* 0x100fe20000000000 */
[C-C-:B-----5:R-:W-:Y:S01]  /*04c0*/  FFMA R0, R24.reuse, R5, R23.reuse ;  /* 0x0000000518007223 */ /* 0x160fe20000000017 */
[----:B------:R-:W-:Y:S01]  /*04d0*/  FADD R11, R11, -R16 ;  /* 0x800000100b0b7221 */ /* 0x000fe20000000000 */
[C-C-:B------:R-:W-:Y:S01]  /*04e0*/  FFMA R4, R24.reuse, R4, R23.reuse ;  /* 0x0000000418047223 */ /* 0x140fe20000000017 */
[C-C-:B------:R-:W-:Y:S01]  /*04f0*/  FFMA R5, R24.reuse, R20, R23.reuse ;  /* 0x0000001418057223 */ /* 0x140fe20000000017 */
[----:B------:R-:W-:Y:S01]  /*0500*/  FFMA R23, R24, R6, R23 ;  /* 0x0000000618177223 */ /* 0x000fe20000000017 */
[C---:B------:R-:W-:Y:S01]  /*0510*/  FMUL R7, R14.reuse, R7 ;  /* 0x000000070e077220 */ /* 0x040fe20000400000 */
[C---:B------:R-:W-:Y:S01]  /*0520*/  FMUL R8, R14.reuse, R9 ;  /* 0x000000090e087220 */ /* 0x040fe20000400000 */
[C---:B------:R-:W-:Y:S01]  /*0530*/  FMUL R6, R14.reuse, R15 ;  /* 0x0000000f0e067220 */ /* 0x040fe20000400000 */
[----:B------:R-:W-:Y:S01]  /*0540*/  FMUL R14, R14, R11 ;  /* 0x0000000b0e0e7220 */ /* 0x000fe20000400000 */
[C-C-:B------:R-:W-:Y:S01]  /*0550*/  FFMA R9, R12.reuse, R7, R13.reuse ;  /* 0x000000070c097223 */ /* 0x140fe2000000000d */
[C-C-:B------:R-:W-:Y:S01]  /*0560*/  FFMA R8, R12.reuse, R8, R13.reuse ;  /* 0x000000080c087223 */ /* 0x140fe2000000000d */
[C-C-:B------:R-:W-:Y:S01]  /*0570*/  FFMA R10, R12.reuse, R6, R13.reuse ;  /* 0x000000060c0a7223 */ /* 0x140fe2000000000d */
[----:B------:R-:W-:Y:S01]  /*0580*/  FFMA R14, R12, R14, R13 ;  /* 0x0000000e0c0e7223 */ /* 0x000fe2000000000d */
[----:B------:R-:W-:-:S02]  /*0590*/  FSETP.GEU.AND P6, PT, R23, RZ, PT ;  /* 0x000000ff1700720b */ /* 0x000fc40003fce000 */
[----:B------:R-:W-:Y:S02]  /*05a0*/  FSETP.GEU.AND P0, PT, R5, RZ, PT ;  /* 0x000000ff0500720b */ /* 0x000fe40003f0e000 */
[----:B------:R-:W-:Y:S02]  /*05b0*/  FSETP.GEU.AND P1, PT, R4, RZ, PT ;  /* 0x000000ff0400720b */ /* 0x000fe40003f2e000 */
[----:B------:R-:W-:Y:S02]  /*05c0*/  FSETP.GEU.AND P3, PT, R14, RZ, PT ;  /* 0x000000ff0e00720b */ /* 0x000fe40003f6e000 */
[----:B------:R-:W-:Y:S02]  /*05d0*/  SEL R7, R23, RZ, P6 ;  /* 0x000000ff17077207 */ /* 0x000fe40003000000 */
[----:B------:R-:W-:Y:S02]  /*05e0*/  FSETP.GEU.AND P2, PT, R0, RZ, PT ;  /* 0x000000ff0000720b */ /* 0x000fe40003f4e000 */
[----:B------:R-:W-:-:S02]  /*05f0*/  FSETP.GEU.AND P4, PT, R10, RZ, PT ;  /* 0x000000ff0a00720b */ /* 0x000fc40003f8e000 */
[----:B------:R-:W-:Y:S02]  /*0600*/  FSETP.GEU.AND P5, PT, R9, RZ, PT ;  /* 0x000000ff0900720b */ /* 0x000fe40003fae000 */
[----:B------:R-:W-:Y:S02]  /*0610*/  FSETP.GEU.AND P6, PT, R8, RZ, PT ;  /* 0x000000ff0800720b */ /* 0x000fe40003fce000 */
[----:B------:R-:W-:Y:S01]  /*0620*/  SEL R6, R5, RZ, P0 ;  /* 0x000000ff05067207 */ /* 0x000fe20000000000 */
[----:B0-----:R-:W-:Y:S01]  /*0630*/  IMAD.WIDE R2, R18, 0x4, R2 ;  /* 0x0000000412027825 */ /* 0x001fe200078e0202 */
[----:B------:R-:W-:Y:S02]  /*0640*/  SEL R5, R4, RZ, P1 ;  /* 0x000000ff04057207 */ /* 0x000fe40000800000 */
[----:B------:R-:W-:Y:S02]  /*0650*/  SEL R15, R14, RZ, P3 ;  /* 0x000000ff0e0f7207 */ /* 0x000fe40001800000 */
[----:B------:R-:W-:-:S02]  /*0660*/  SEL R4, R0, RZ, P2 ;  /* 0x000000ff00047207 */ /* 0x000fc40001000000 */
[----:B------:R-:W-:Y:S02]  /*0670*/  SEL R14, R10, RZ, P4 ;  /* 0x000000ff0a0e7207 */ /* 0x000fe40002000000 */
[----:B------:R-:W-:Y:S02]  /*0680*/  SEL R12, R9, RZ, P5 ;  /* 0x000000ff090c7207 */ /* 0x000fe40002800000 */
[----:B------:R-:W-:Y:S01]  /*0690*/  SEL R13, R8, RZ, P6 ;  /* 0x000000ff080d7207 */ /* 0x000fe20003000000 */
[----:B------:R-:W-:Y:S04]  /*06a0*/  STG.E.128 desc[UR4][R2.64], R4 ;  /* 0x0000000402007986 */ /* 0x000fe8000c101d04 */
[----:B------:R-:W-:Y:S01]  /*06b0*/  STG.E.128 desc[UR4][R2.64+0x800], R12 ;  /* 0x0008000c02007986 */ /* 0x000fe2000c101d04 */
[----:B------:R-:W-:Y:S05]  /*06c0*/  EXIT ;  /* 0x000000000000794d */ /* 0x000fea0003800000 */
.L_x_0:
[----:B------:R-:W-:-:S00]  /*06d0*/  BRA `(.L_x_0) ;  /* 0xfffffffc00fc7947 */ /* 0x000fc0000383ffff */
[----:B------:R-:W-:-:S00]  /*06e0*/  NOP ;  /* 0x0000000000007918 */ /* 0x000fc00000000000 */
        /* <DEDUP_REMOVED lines=9> */
.L_x_1:


//--------------------- .nv.global.init           --------------------------
	.section	.nv.global.init,"aw",@progbits
.nv.global.init:
	.type		_$_str,@object
	.size		_$_str,(_$_str_$_2 - _$_str)
_$_str:
        /*0000*/ 	.byte	0x5f, 0x5f, 0x43, 0x55, 0x44, 0x41, 0x5f, 0x46, 0x54, 0x5a, 0x00
	.type		_$_str_$_2,@object
	.size		_$_str_$_2,(.L_1 - _$_str_$_2)
_$_str_$_2:
        /*000b*/ 	.byte	0x5f, 0x5f, 0x43, 0x55, 0x44, 0x41, 0x5f, 0x50, 0x52, 0x45, 0x43, 0x5f, 0x53, 0x51, 0x52, 0x54
        /*001b*/ 	.byte	0x00
.L_1:


//--------------------- .nv.constant0.triton_poi_fused__native_batch_norm_legit_no_training_relu_2 --------------------------
	.section	.nv.constant0.triton_poi_fused__native_batch_norm_legit_no_training_relu_2,"a",@progbits
	.sectionflags	@""
	.align	4
.nv.constant0.triton_poi_fused__native_batch_norm_legit_no_training_relu_2:
	.zero		580
